//
// Generated by NVIDIA NVVM Compiler
//
// Compiler Build ID: CL-36424714
// Cuda compilation tools, release 13.0, V13.0.88
// Based on NVVM 20.0.0
//

.version 9.0
.target sm_100
.address_size 64

	// .globl	_Z11firstKernelPKfPfi

.visible .entry _Z11firstKernelPKfPfi(
	.param .u64 .ptr .align 1 _Z11firstKernelPKfPfi_param_0,
	.param .u64 .ptr .align 1 _Z11firstKernelPKfPfi_param_1,
	.param .u32 _Z11firstKernelPKfPfi_param_2
)
{
	.reg .pred 	%p<2>;
	.reg .b32 	%r<6>;
	.reg .b32 	%f<3>;
	.reg .b64 	%rd<8>;

	ld.param.u64 	%rd1, [_Z11firstKernelPKfPfi_param_0];
	ld.param.u64 	%rd2, [_Z11firstKernelPKfPfi_param_1];
	ld.param.u32 	%r2, [_Z11firstKernelPKfPfi_param_2];
	mov.u32 	%r3, %ctaid.x;
	mov.u32 	%r4, %ntid.x;
	mov.u32 	%r5, %tid.x;
	mad.lo.s32 	%r1, %r3, %r4, %r5;
	setp.ge.s32 	%p1, %r1, %r2;
	@%p1 bra 	$L__BB0_2;
	cvta.to.global.u64 	%rd3, %rd1;
	cvta.to.global.u64 	%rd4, %rd2;
	mul.wide.s32 	%rd5, %r1, 4;
	add.s64 	%rd6, %rd3, %rd5;
	ld.global.f32 	%f1, [%rd6];
	add.f32 	%f2, %f1, 0f3F800000;
	add.s64 	%rd7, %rd4, %rd5;
	st.global.f32 	[%rd7], %f2;
$L__BB0_2:
	ret;

}
	// .globl	_Z12secondKernelPKfPfi
.visible .entry _Z12secondKernelPKfPfi(
	.param .u64 .ptr .align 1 _Z12secondKernelPKfPfi_param_0,
	.param .u64 .ptr .align 1 _Z12secondKernelPKfPfi_param_1,
	.param .u32 _Z12secondKernelPKfPfi_param_2
)
{
	.reg .pred 	%p<2>;
	.reg .b32 	%r<6>;
	.reg .b32 	%f<3>;
	.reg .b64 	%rd<8>;

	ld.param.u64 	%rd1, [_Z12secondKernelPKfPfi_param_0];
	ld.param.u64 	%rd2, [_Z12secondKernelPKfPfi_param_1];
	ld.param.u32 	%r2, [_Z12secondKernelPKfPfi_param_2];
	mov.u32 	%r3, %ctaid.x;
	mov.u32 	%r4, %ntid.x;
	mov.u32 	%r5, %tid.x;
	mad.lo.s32 	%r1, %r3, %r4, %r5;
	setp.ge.s32 	%p1, %r1, %r2;
	@%p1 bra 	$L__BB1_2;
	cvta.to.global.u64 	%rd3, %rd1;
	cvta.to.global.u64 	%rd4, %rd2;
	mul.wide.s32 	%rd5, %r1, 4;
	add.s64 	%rd6, %rd3, %rd5;
	ld.global.f32 	%f1, [%rd6];
	mul.f32 	%f2, %f1, %f1;
	add.s64 	%rd7, %rd4, %rd5;
	st.global.f32 	[%rd7], %f2;
$L__BB1_2:
	ret;

}


// ===== COMPILED SASS (sm_100) =====

	.target	sm_100

	.elftype	@"ET_EXEC"


//--------------------- .note.nv.tkinfo           --------------------------
	.section	.note.nv.tkinfo,"",@"SHT_NOTE"
	.sectionflags	@"SHF_NOTE_NV_TKINFO"
	.tkinfo
        /*0018*/ 	.word	0x00000002
        /*0030*/ 	.string	""
        /*0030*/ 	.string	"ptxas"
        /*0030*/ 	.string	"Cuda compilation tools, release 13.0, V13.0.88"
        /*0030*/ 	.string	"Build cuda_13.0.r13.0/compiler.36424714_0"
        /*0030*/ 	.string	"-arch sm_100 -m 64 "



//--------------------- .note.nv.cuinfo           --------------------------
	.section	.note.nv.cuinfo,"",@"SHT_NOTE"
	.sectionflags	@"SHF_NOTE_NV_CUINFO"
        /*0018*/ 	.short	0x0002
        /*001a*/ 	.short	0x0064
        /*001c*/ 	.short	0x0082
	.zero		2


//--------------------- .nv.info                  --------------------------
	.section	.nv.info,"",@"SHT_CUDA_INFO"
	.align	4


	//----- nvinfo : EIATTR_REGCOUNT
	.align		4
        /*0000*/ 	.byte	0x04, 0x2f
        /*0002*/ 	.short	(.L_1 - .L_0)
	.align		4
.L_0:
        /*0004*/ 	.word	index@(_Z11firstKernelPKfPfi)
        /*0008*/ 	.word	0x0000000a


	//----- nvinfo : EIATTR_FRAME_SIZE
	.align		4
.L_1:
        /*000c*/ 	.byte	0x04, 0x11
        /*000e*/ 	.short	(.L_3 - .L_2)
	.align		4
.L_2:
        /*0010*/ 	.word	index@(_Z11firstKernelPKfPfi)
        /*0014*/ 	.word	0x00000000


	//----- nvinfo : EIATTR_REGCOUNT
	.align		4
.L_3:
        /*0018*/ 	.byte	0x04, 0x2f
        /*001a*/ 	.short	(.L_5 - .L_4)
	.align		4
.L_4:
        /*001c*/ 	.word	index@(_Z12secondKernelPKfPfi)
        /*0020*/ 	.word	0x0000000a


	//----- nvinfo : EIATTR_FRAME_SIZE
	.align		4
.L_5:
        /*0024*/ 	.byte	0x04, 0x11
        /*0026*/ 	.short	(.L_7 - .L_6)
	.align		4
.L_6:
        /*0028*/ 	.word	index@(_Z12secondKernelPKfPfi)
        /*002c*/ 	.word	0x00000000


	//----- nvinfo : EIATTR_MIN_STACK_SIZE
	.align		4
.L_7:
        /*0030*/ 	.byte	0x04, 0x12
        /*0032*/ 	.short	(.L_9 - .L_8)
	.align		4
.L_8:
        /*0034*/ 	.word	index@(_Z12secondKernelPKfPfi)
        /*0038*/ 	.word	0x00000000


	//----- nvinfo : EIATTR_MIN_STACK_SIZE
	.align		4
.L_9:
        /*003c*/ 	.byte	0x04, 0x12
        /*003e*/ 	.short	(.L_11 - .L_10)
	.align		4
.L_10:
        /*0040*/ 	.word	index@(_Z11firstKernelPKfPfi)
        /*0044*/ 	.word	0x00000000
.L_11:


//--------------------- .nv.compat                --------------------------
	.section	.nv.compat,"",@"SHT_CUDA_COMPAT_INFO"
	.align	4
        /*0000*/ 	.byte	0x02, 0x09, 0x00, 0x00, 0x02, 0x02, 0x01, 0x00, 0x02, 0x05, 0x05, 0x00, 0x03, 0x07, 0x01, 0x01
        /*0010*/ 	.byte	0x02, 0x03, 0x00, 0x00, 0x02, 0x06, 0x01, 0x00, 0x04, 0x0b, 0x08, 0x00, 0x09, 0x00, 0x00, 0x00
        /*0020*/ 	.byte	0x00, 0x00, 0x00, 0x00


//--------------------- .nv.info._Z12secondKernelPKfPfi --------------------------
	.section	.nv.info._Z12secondKernelPKfPfi,"",@"SHT_CUDA_INFO"
	.sectionflags	@""
	.align	4


	//----- nvinfo : EIATTR_CUDA_API_VERSION
	.align		4
        /*0000*/ 	.byte	0x04, 0x37
        /*0002*/ 	.short	(.L_13 - .L_12)
.L_12:
        /*0004*/ 	.word	0x00000082


	//----- nvinfo : EIATTR_KPARAM_INFO
	.align		4
.L_13:
        /*0008*/ 	.byte	0x04, 0x17
        /*000a*/ 	.short	(.L_15 - .L_14)
.L_14:
        /*000c*/ 	.word	0x00000000
        /*0010*/ 	.short	0x0002
        /*0012*/ 	.short	0x0010
        /*0014*/ 	.byte	0x00, 0xf0, 0x11, 0x00


	//----- nvinfo : EIATTR_KPARAM_INFO
	.align		4
.L_15:
        /*0018*/ 	.byte	0x04, 0x17
        /*001a*/ 	.short	(.L_17 - .L_16)
.L_16:
        /*001c*/ 	.word	0x00000000
        /*0020*/ 	.short	0x0001
        /*0022*/ 	.short	0x0008
        /*0024*/ 	.byte	0x00, 0xf5, 0x21, 0x00


	//----- nvinfo : EIATTR_KPARAM_INFO
	.align		4
.L_17:
        /*0028*/ 	.byte	0x04, 0x17
        /*002a*/ 	.short	(.L_19 - .L_18)
.L_18:
        /*002c*/ 	.word	0x00000000
        /*0030*/ 	.short	0x0000
        /*0032*/ 	.short	0x0000
        /*0034*/ 	.byte	0x00, 0xf5, 0x21, 0x00


	//----- nvinfo : EIATTR_SPARSE_MMA_MASK
	.align		4
.L_19:
        /*0038*/ 	.byte	0x03, 0x50
        /*003a*/ 	.short	0x0000


	//----- nvinfo : EIATTR_MAXREG_COUNT
	.align		4
        /*003c*/ 	.byte	0x03, 0x1b
        /*003e*/ 	.short	0x00ff


	//----- nvinfo : EIATTR_MERCURY_ISA_VERSION
	.align		4
        /*0040*/ 	.byte	0x03, 0x5f
        /*0042*/ 	.short	0x0101


	//----- nvinfo : EIATTR_VRC_CTA_INIT_COUNT
	.align		4
        /*0044*/ 	.byte	0x02, 0x4a
	.zero		1
	.zero		1


	//----- nvinfo : EIATTR_EXIT_INSTR_OFFSETS
	.align		4
        /*0048*/ 	.byte	0x04, 0x1c
        /*004a*/ 	.short	(.L_21 - .L_20)


	//   ....[0]....
.L_20:
        /*004c*/ 	.word	0x00000070


	//   ....[1]....
        /*0050*/ 	.word	0x00000100


	//----- nvinfo : EIATTR_CBANK_PARAM_SIZE
	.align		4
.L_21:
        /*0054*/ 	.byte	0x03, 0x19
        /*0056*/ 	.short	0x0014


	//----- nvinfo : EIATTR_PARAM_CBANK
	.align		4
        /*0058*/ 	.byte	0x04, 0x0a
        /*005a*/ 	.short	(.L_23 - .L_22)
	.align		4
.L_22:
        /*005c*/ 	.word	index@(.nv.constant0._Z12secondKernelPKfPfi)
        /*0060*/ 	.short	0x0380
        /*0062*/ 	.short	0x0014


	//----- nvinfo : EIATTR_SW_WAR
	.align		4
.L_23:
        /*0064*/ 	.byte	0x04, 0x36
        /*0066*/ 	.short	(.L_25 - .L_24)
.L_24:
        /*0068*/ 	.word	0x00000008
.L_25:


//--------------------- .nv.info._Z11firstKernelPKfPfi --------------------------
	.section	.nv.info._Z11firstKernelPKfPfi,"",@"SHT_CUDA_INFO"
	.sectionflags	@""
	.align	4


	//----- nvinfo : EIATTR_CUDA_API_VERSION
	.align		4
        /*0000*/ 	.byte	0x04, 0x37
        /*0002*/ 	.short	(.L_27 - .L_26)
.L_26:
        /*0004*/ 	.word	0x00000082


	//----- nvinfo : EIATTR_KPARAM_INFO
	.align		4
.L_27:
        /*0008*/ 	.byte	0x04, 0x17
        /*000a*/ 	.short	(.L_29 - .L_28)
.L_28:
        /*000c*/ 	.word	0x00000000
        /*0010*/ 	.short	0x0002
        /*0012*/ 	.short	0x0010
        /*0014*/ 	.byte	0x00, 0xf0, 0x11, 0x00


	//----- nvinfo : EIATTR_KPARAM_INFO
	.align		4
.L_29:
        /*0018*/ 	.byte	0x04, 0x17
        /*001a*/ 	.short	(.L_31 - .L_30)
.L_30:
        /*001c*/ 	.word	0x00000000
        /*0020*/ 	.short	0x0001
        /*0022*/ 	.short	0x0008
        /*0024*/ 	.byte	0x00, 0xf5, 0x21, 0x00


	//----- nvinfo : EIATTR_KPARAM_INFO
	.align		4
.L_31:
        /*0028*/ 	.byte	0x04, 0x17
        /*002a*/ 	.short	(.L_33 - .L_32)
.L_32:
        /*002c*/ 	.word	0x00000000
        /*0030*/ 	.short	0x0000
        /*0032*/ 	.short	0x0000
        /*0034*/ 	.byte	0x00, 0xf5, 0x21, 0x00


	//----- nvinfo : EIATTR_SPARSE_MMA_MASK
	.align		4
.L_33:
        /*0038*/ 	.byte	0x03, 0x50
        /*003a*/ 	.short	0x0000


	//----- nvinfo : EIATTR_MAXREG_COUNT
	.align		4
        /*003c*/ 	.byte	0x03, 0x1b
        /*003e*/ 	.short	0x00ff


	//----- nvinfo : EIATTR_MERCURY_ISA_VERSION
	.align		4
        /*0040*/ 	.byte	0x03, 0x5f
        /*0042*/ 	.short	0x0101


	//----- nvinfo : EIATTR_VRC_CTA_INIT_COUNT
	.align		4
        /*0044*/ 	.byte	0x02, 0x4a
	.zero		1
	.zero		1


	//----- nvinfo : EIATTR_EXIT_INSTR_OFFSETS
	.align		4
        /*0048*/ 	.byte	0x04, 0x1c
        /*004a*/ 	.short	(.L_35 - .L_34)


	//   ....[0]....
.L_34:
        /*004c*/ 	.word	0x00000070


	//   ....[1]....
        /*0050*/ 	.word	0x00000100


	//----- nvinfo : EIATTR_CBANK_PARAM_SIZE
	.align		4
.L_35:
        /*0054*/ 	.byte	0x03, 0x19
        /*0056*/ 	.short	0x0014


	//----- nvinfo : EIATTR_PARAM_CBANK
	.align		4
        /*0058*/ 	.byte	0x04, 0x0a
        /*005a*/ 	.short	(.L_37 - .L_36)
	.align		4
.L_36:
        /*005c*/ 	.word	index@(.nv.constant0._Z11firstKernelPKfPfi)
        /*0060*/ 	.short	0x0380
        /*0062*/ 	.short	0x0014


	//----- nvinfo : EIATTR_SW_WAR
	.align		4
.L_37:
        /*0064*/ 	.byte	0x04, 0x36
        /*0066*/ 	.short	(.L_39 - .L_38)
.L_38:
        /*0068*/ 	.word	0x00000008
.L_39:


//--------------------- .nv.callgraph             --------------------------
	.section	.nv.callgraph,"",@"SHT_CUDA_CALLGRAPH"
	.align	4
	.sectionentsize	8
	.align		4
        /*0000*/ 	.word	0x00000000
	.align		4
        /*0004*/ 	.word	0xffffffff
	.align		4
        /*0008*/ 	.word	0x00000000
	.align		4
        /*000c*/ 	.word	0xfffffffe
	.align		4
        /*0010*/ 	.word	0x00000000
	.align		4
        /*0014*/ 	.word	0xfffffffd
	.align		4
        /*0018*/ 	.word	0x00000000
	.align		4
        /*001c*/ 	.word	0xfffffffc


//--------------------- .text._Z12secondKernelPKfPfi --------------------------
	.section	.text._Z12secondKernelPKfPfi,"ax",@progbits
	.align	128
        .global         _Z12secondKernelPKfPfi
        .type           _Z12secondKernelPKfPfi,@function
        .size           _Z12secondKernelPKfPfi,(.L_x_2 - _Z12secondKernelPKfPfi)
        .other          _Z12secondKernelPKfPfi,@"STO_CUDA_ENTRY STV_DEFAULT"
_Z12secondKernelPKfPfi:
.text._Z12secondKernelPKfPfi:
[----:B------:R-:W-:Y:S01]  /*0000*/  LDC R1, c[0x0][0x37c] ;  /* 0x0000df00ff017b82 */ /* 0x000fe20000000800 */
[----:B------:R-:W0:Y:S07]  /*0010*/  S2R R0, SR_TID.X ;  /* 0x0000000000007919 */ /* 0x000e2e0000002100 */
[----:B------:R-:W0:Y:S01]  /*0020*/  S2UR UR4, SR_CTAID.X ;  /* 0x00000000000479c3 */ /* 0x000e220000002500 */
[----:B------:R-:W1:Y:S07]  /*0030*/  LDCU UR5, c[0x0][0x390] ;  /* 0x00007200ff0577ac */ /* 0x000e6e0008000800 */
[----:B------:R-:W0:Y:S02]  /*0040*/  LDC R7, c[0x0][0x360] ;  /* 0x0000d800ff077b82 */ /* 0x000e240000000800 */
[----:B0-----:R-:W-:-:S05]  /*0050*/  IMAD R7, R7, UR4, R0 ;  /* 0x0000000407077c24 */ /* 0x001fca000f8e0200 */
[----:B-1----:R-:W-:-:S13]  /*0060*/  ISETP.GE.AND P0, PT, R7, UR5, PT ;  /* 0x0000000507007c0c */ /* 0x002fda000bf06270 */
[----:B------:R-:W-:Y:S05]  /*0070*/  @P0 EXIT ;  /* 0x000000000000094d */ /* 0x000fea0003800000 */
[----:B------:R-:W0:Y:S01]  /*0080*/  LDC.64 R2, c[0x0][0x380] ;  /* 0x0000e000ff027b82 */ /* 0x000e220000000a00 */
[----:B------:R-:W1:Y:S07]  /*0090*/  LDCU.64 UR4, c[0x0][0x358] ;  /* 0x00006b00ff0477ac */ /* 0x000e6e0008000a00 */
[----:B------:R-:W2:Y:S01]  /*00a0*/  LDC.64 R4, c[0x0][0x388] ;  /* 0x0000e200ff047b82 */ /* 0x000ea20000000a00 */
[----:B0-----:R-:W-:-:S06]  /*00b0*/  IMAD.WIDE R2, R7, 0x4, R2 ;  /* 0x0000000407027825 */ /* 0x001fcc00078e0202 */
[----:B-1----:R-:W3:Y:S01]  /*00c0*/  LDG.E R2, desc[UR4][R2.64] ;  /* 0x0000000402027981 */ /* 0x002ee2000c1e1900 */
[----:B--2---:R-:W-:-:S04]  /*00d0*/  IMAD.WIDE R4, R7, 0x4, R4 ;  /* 0x0000000407047825 */ /* 0x004fc800078e0204 */
[----:B---3--:R-:W-:-:S05]  /*00e0*/  FMUL R7, R2, R2 ;  /* 0x0000000202077220 */ /* 0x008fca0000400000 */
[----:B------:R-:W-:Y:S01]  /*00f0*/  STG.E desc[UR4][R4.64], R7 ;  /* 0x0000000704007986 */ /* 0x000fe2000c101904 */
[----:B------:R-:W-:Y:S05]  /*0100*/  EXIT ;  /* 0x000000000000794d */ /* 0x000fea0003800000 */
.L_x_0:
[----:B------:R-:W-:-:S00]  /*0110*/  BRA `(.L_x_0) ;  /* 0xfffffffc00fc7947 */ /* 0x000fc0000383ffff */
[----:B------:R-:W-:-:S00]  /*0120*/  NOP ;  /* 0x0000000000007918 */ /* 0x000fc00000000000 */
        /* <DEDUP_REMOVED lines=13> */
.L_x_2:


//--------------------- .text._Z11firstKernelPKfPfi --------------------------
	.section	.text._Z11firstKernelPKfPfi,"ax",@progbits
	.align	128
        .global         _Z11firstKernelPKfPfi
        .type           _Z11firstKernelPKfPfi,@function
        .size           _Z11firstKernelPKfPfi,(.L_x_3 - _Z11firstKernelPKfPfi)
        .other          _Z11firstKernelPKfPfi,@"STO_CUDA_ENTRY STV_DEFAULT"
_Z11firstKernelPKfPfi:
.text._Z11firstKernelPKfPfi:
        /* <DEDUP_REMOVED lines=14> */
[----:B---3--:R-:W-:-:S05]  /*00e0*/  FADD R7, R2, 1 ;  /* 0x3f80000002077421 */ /* 0x008fca0000000000 */
[----:B------:R-:W-:Y:S01]  /*00f0*/  STG.E desc[UR4][R4.64], R7 ;  /* 0x0000000704007986 */ /* 0x000fe2000c101904 */
[----:B------:R-:W-:Y:S05]  /*0100*/  EXIT ;  /* 0x000000000000794d */ /* 0x000fea0003800000 */
.L_x_1:
        /* <DEDUP_REMOVED lines=15> */
.L_x_3:


//--------------------- .nv.shared.reserved.0     --------------------------
	.section	.nv.shared.reserved.0,"aw",@nobits
	.weak		__nv_reservedSMEM_offset_0_alias
	.size		__nv_reservedSMEM_offset_0_alias, 0, 64
	.other		__nv_reservedSMEM_offset_0_alias,@"STO_CUDA_RESERVED_SHARED STV_DEFAULT"
__nv_reservedSMEM_offset_0_alias:
	.zero		0
	.zero		64


//--------------------- .nv.constant0._Z12secondKernelPKfPfi --------------------------
	.section	.nv.constant0._Z12secondKernelPKfPfi,"a",@progbits
	.sectionflags	@""
	.align	4
.nv.constant0._Z12secondKernelPKfPfi:
	.zero		916


//--------------------- .nv.constant0._Z11firstKernelPKfPfi --------------------------
	.section	.nv.constant0._Z11firstKernelPKfPfi,"a",@progbits
	.sectionflags	@""
	.align	4
.nv.constant0._Z11firstKernelPKfPfi:
	.zero		916


//--------------------- SYMBOLS --------------------------

	.type		.nv.reservedSmem.offset0,@object
	.size		.nv.reservedSmem.offset0,0x4
